//
// Generated by NVIDIA NVVM Compiler
//
// Compiler Build ID: CL-36424714
// Cuda compilation tools, release 13.0, V13.0.88
// Based on NVVM 20.0.0
//

.version 9.0
.target sm_100
.address_size 64

	// .globl	_Z4multPf

.visible .entry _Z4multPf(
	.param .u64 .ptr .align 1 _Z4multPf_param_0
)
{
	.reg .pred 	%p<2>;
	.reg .b32 	%r<5>;
	.reg .b32 	%f<9>;
	.reg .b64 	%rd<7>;

	ld.param.u64 	%rd4, [_Z4multPf_param_0];
	cvta.to.global.u64 	%rd5, %rd4;
	add.s64 	%rd6, %rd5, 8;
	mov.b32 	%r4, 0;
$L__BB0_1:
	ld.global.f32 	%f1, [%rd6+-8];
	add.f32 	%f2, %f1, %f1;
	st.global.f32 	[%rd6+-8], %f2;
	ld.global.f32 	%f3, [%rd6+-4];
	add.f32 	%f4, %f3, %f3;
	st.global.f32 	[%rd6+-4], %f4;
	ld.global.f32 	%f5, [%rd6];
	add.f32 	%f6, %f5, %f5;
	st.global.f32 	[%rd6], %f6;
	ld.global.f32 	%f7, [%rd6+4];
	add.f32 	%f8, %f7, %f7;
	st.global.f32 	[%rd6+4], %f8;
	add.s32 	%r4, %r4, 4;
	add.s64 	%rd6, %rd6, 16;
	setp.ne.s32 	%p1, %r4, 100;
	@%p1 bra 	$L__BB0_1;
	ret;

}


// ===== COMPILED SASS (sm_100) =====

	.target	sm_100

	.elftype	@"ET_EXEC"


//--------------------- .note.nv.tkinfo           --------------------------
	.section	.note.nv.tkinfo,"",@"SHT_NOTE"
	.sectionflags	@"SHF_NOTE_NV_TKINFO"
	.tkinfo
        /*0018*/ 	.word	0x00000002
        /*0030*/ 	.string	""
        /*0030*/ 	.string	"ptxas"
        /*0030*/ 	.string	"Cuda compilation tools, release 13.0, V13.0.88"
        /*0030*/ 	.string	"Build cuda_13.0.r13.0/compiler.36424714_0"
        /*0030*/ 	.string	"-arch sm_100 -m 64 "



//--------------------- .note.nv.cuinfo           --------------------------
	.section	.note.nv.cuinfo,"",@"SHT_NOTE"
	.sectionflags	@"SHF_NOTE_NV_CUINFO"
        /*0018*/ 	.short	0x0002
        /*001a*/ 	.short	0x0064
        /*001c*/ 	.short	0x0082
	.zero		2


//--------------------- .nv.info                  --------------------------
	.section	.nv.info,"",@"SHT_CUDA_INFO"
	.align	4


	//----- nvinfo : EIATTR_REGCOUNT
	.align		4
        /*0000*/ 	.byte	0x04, 0x2f
        /*0002*/ 	.short	(.L_1 - .L_0)
	.align		4
.L_0:
        /*0004*/ 	.word	index@(_Z4multPf)
        /*0008*/ 	.word	0x00000020


	//----- nvinfo : EIATTR_FRAME_SIZE
	.align		4
.L_1:
        /*000c*/ 	.byte	0x04, 0x11
        /*000e*/ 	.short	(.L_3 - .L_2)
	.align		4
.L_2:
        /*0010*/ 	.word	index@(_Z4multPf)
        /*0014*/ 	.word	0x00000000


	//----- nvinfo : EIATTR_MIN_STACK_SIZE
	.align		4
.L_3:
        /*0018*/ 	.byte	0x04, 0x12
        /*001a*/ 	.short	(.L_5 - .L_4)
	.align		4
.L_4:
        /*001c*/ 	.word	index@(_Z4multPf)
        /*0020*/ 	.word	0x00000000
.L_5:


//--------------------- .nv.compat                --------------------------
	.section	.nv.compat,"",@"SHT_CUDA_COMPAT_INFO"
	.align	4
        /*0000*/ 	.byte	0x02, 0x09, 0x00, 0x00, 0x02, 0x02, 0x01, 0x00, 0x02, 0x05, 0x05, 0x00, 0x03, 0x07, 0x01, 0x01
        /*0010*/ 	.byte	0x02, 0x03, 0x00, 0x00, 0x02, 0x06, 0x01, 0x00, 0x04, 0x0b, 0x08, 0x00, 0x09, 0x00, 0x00, 0x00
        /*0020*/ 	.byte	0x00, 0x00, 0x00, 0x00


//--------------------- .nv.info._Z4multPf        --------------------------
	.section	.nv.info._Z4multPf,"",@"SHT_CUDA_INFO"
	.sectionflags	@""
	.align	4


	//----- nvinfo : EIATTR_CUDA_API_VERSION
	.align		4
        /*0000*/ 	.byte	0x04, 0x37
        /*0002*/ 	.short	(.L_7 - .L_6)
.L_6:
        /*0004*/ 	.word	0x00000082


	//----- nvinfo : EIATTR_KPARAM_INFO
	.align		4
.L_7:
        /*0008*/ 	.byte	0x04, 0x17
        /*000a*/ 	.short	(.L_9 - .L_8)
.L_8:
        /*000c*/ 	.word	0x00000000
        /*0010*/ 	.short	0x0000
        /*0012*/ 	.short	0x0000
        /*0014*/ 	.byte	0x00, 0xf5, 0x21, 0x00


	//----- nvinfo : EIATTR_SPARSE_MMA_MASK
	.align		4
.L_9:
        /*0018*/ 	.byte	0x03, 0x50
        /*001a*/ 	.short	0x0000


	//----- nvinfo : EIATTR_MAXREG_COUNT
	.align		4
        /*001c*/ 	.byte	0x03, 0x1b
        /*001e*/ 	.short	0x00ff


	//----- nvinfo : EIATTR_MERCURY_ISA_VERSION
	.align		4
        /*0020*/ 	.byte	0x03, 0x5f
        /*0022*/ 	.short	0x0101


	//----- nvinfo : EIATTR_VRC_CTA_INIT_COUNT
	.align		4
        /*0024*/ 	.byte	0x02, 0x4a
	.zero		1
	.zero		1


	//----- nvinfo : EIATTR_EXIT_INSTR_OFFSETS
	.align		4
        /*0028*/ 	.byte	0x04, 0x1c
        /*002a*/ 	.short	(.L_11 - .L_10)


	//   ....[0]....
.L_10:
        /*002c*/ 	.word	0x000012f0


	//----- nvinfo : EIATTR_CBANK_PARAM_SIZE
	.align		4
.L_11:
        /*0030*/ 	.byte	0x03, 0x19
        /*0032*/ 	.short	0x0008


	//----- nvinfo : EIATTR_PARAM_CBANK
	.align		4
        /*0034*/ 	.byte	0x04, 0x0a
        /*0036*/ 	.short	(.L_13 - .L_12)
	.align		4
.L_12:
        /*0038*/ 	.word	index@(.nv.constant0._Z4multPf)
        /*003c*/ 	.short	0x0380
        /*003e*/ 	.short	0x0008


	//----- nvinfo : EIATTR_SW_WAR
	.align		4
.L_13:
        /*0040*/ 	.byte	0x04, 0x36
        /*0042*/ 	.short	(.L_15 - .L_14)
.L_14:
        /*0044*/ 	.word	0x00000008
.L_15:


//--------------------- .nv.callgraph             --------------------------
	.section	.nv.callgraph,"",@"SHT_CUDA_CALLGRAPH"
	.align	4
	.sectionentsize	8
	.align		4
        /*0000*/ 	.word	0x00000000
	.align		4
        /*0004*/ 	.word	0xffffffff
	.align		4
        /*0008*/ 	.word	0x00000000
	.align		4
        /*000c*/ 	.word	0xfffffffe
	.align		4
        /*0010*/ 	.word	0x00000000
	.align		4
        /*0014*/ 	.word	0xfffffffd
	.align		4
        /*0018*/ 	.word	0x00000000
	.align		4
        /*001c*/ 	.word	0xfffffffc


//--------------------- .text._Z4multPf           --------------------------
	.section	.text._Z4multPf,"ax",@progbits
	.align	128
        .global         _Z4multPf
        .type           _Z4multPf,@function
        .size           _Z4multPf,(.L_x_1 - _Z4multPf)
        .other          _Z4multPf,@"STO_CUDA_ENTRY STV_DEFAULT"
_Z4multPf:
.text._Z4multPf:
[----:B------:R-:W-:Y:S08]  /*0000*/  LDC R1, c[0x0][0x37c] ;  /* 0x0000df00ff017b82 */ /* 0x000ff00000000800 */
[----:B------:R-:W0:Y:S01]  /*0010*/  LDC.64 R2, c[0x0][0x380] ;  /* 0x0000e000ff027b82 */ /* 0x000e220000000a00 */
[----:B------:R-:W0:Y:S02]  /*0020*/  LDCU.64 UR4, c[0x0][0x358] ;  /* 0x00006b00ff0477ac */ /* 0x000e240008000a00 */
[----:B0-----:R-:W2:Y:S04]  /*0030*/  LDG.E R4, desc[UR4][R2.64+0x18c] ;  /* 0x00018c0402047981 */ /* 0x001ea8000c1e1900 */
[----:B------:R-:W3:Y:S04]  /*0040*/  LDG.E R5, desc[UR4][R2.64] ;  /* 0x0000000402057981 */ /* 0x000ee8000c1e1900 */
[----:B------:R-:W4:Y:S04]  /*0050*/  LDG.E R28, desc[UR4][R2.64+0x4] ;  /* 0x00000404021c7981 */ /* 0x000f28000c1e1900 */
[----:B------:R-:W5:Y:S04]  /*0060*/  LDG.E R0, desc[UR4][R2.64+0x8] ;  /* 0x0000080402007981 */ /* 0x000f68000c1e1900 */
        /* <DEDUP_REMOVED lines=19> */
[----:B------:R-:W5:Y:S01]  /*01a0*/  LDG.E R7, desc[UR4][R2.64+0x5c] ;  /* 0x00005c0402077981 */ /* 0x000f62000c1e1900 */
[----:B--2---:R-:W-:-:S03]  /*01b0*/  FADD R9, R4, R4 ;  /* 0x0000000404097221 */ /* 0x004fc60000000000 */
[----:B------:R-:W2:Y:S01]  /*01c0*/  LDG.E R4, desc[UR4][R2.64+0x58] ;  /* 0x0000580402047981 */ /* 0x000ea2000c1e1900 */
[----:B---3--:R-:W-:-:S03]  /*01d0*/  FADD R27, R5, R5 ;  /* 0x00000005051b7221 */ /* 0x008fc60000000000 */
[----:B------:R0:W-:Y:S04]  /*01e0*/  STG.E desc[UR4][R2.64+0x18c], R9 ;  /* 0x00018c0902007986 */ /* 0x0001e8000c101904 */
[----:B------:R-:W3:Y:S04]  /*01f0*/  LDG.E R5, desc[UR4][R2.64+0x64] ;  /* 0x0000640402057981 */ /* 0x000ee8000c1e1900 */
[----:B0-----:R-:W3:Y:S01]  /*0200*/  LDG.E R9, desc[UR4][R2.64+0x68] ;  /* 0x0000680402097981 */ /* 0x001ee2000c1e1900 */
[----:B----4-:R-:W-:Y:S01]  /*0210*/  FADD R29, R28, R28 ;  /* 0x0000001c1c1d7221 */ /* 0x010fe20000000000 */
[----:B-----5:R-:W-:-:S02]  /*0220*/  FADD R28, R0, R0 ;  /* 0x00000000001c7221 */ /* 0x020fc40000000000 */
[----:B------:R-:W4:Y:S01]  /*0230*/  LDG.E R0, desc[UR4][R2.64+0x60] ;  /* 0x0000600402007981 */ /* 0x000f22000c1e1900 */
[----:B------:R-:W-:-:S03]  /*0240*/  FADD R16, R16, R16 ;  /* 0x0000001010107221 */ /* 0x000fc60000000000 */
[----:B------:R0:W-:Y:S01]  /*0250*/  STG.E desc[UR4][R2.64], R27 ;  /* 0x0000001b02007986 */ /* 0x0001e2000c101904 */
[----:B------:R-:W-:-:S03]  /*0260*/  FADD R26, R26, R26 ;  /* 0x0000001a1a1a7221 */ /* 0x000fc60000000000 */
[----:B------:R1:W-:Y:S01]  /*0270*/  STG.E desc[UR4][R2.64+0x10], R16 ;  /* 0x0000101002007986 */ /* 0x0003e2000c101904 */
[----:B0-----:R-:W-:-:S03]  /*0280*/  FADD R27, R20, R20 ;  /* 0x00000014141b7221 */ /* 0x001fc60000000000 */
[----:B------:R0:W-:Y:S01]  /*0290*/  STG.E desc[UR4][R2.64+0x8], R28 ;  /* 0x0000081c02007986 */ /* 0x0001e2000c101904 */
[----:B------:R-:W-:-:S03]  /*02a0*/  FADD R25, R25, R25 ;  /* 0x0000001919197221 */ /* 0x000fc60000000000 */
[----:B------:R5:W-:Y:S01]  /*02b0*/  STG.E desc[UR4][R2.64+0x18], R27 ;  /* 0x0000181b02007986 */ /* 0x000be2000c101904 */
[----:B------:R-:W-:-:S03]  /*02c0*/  FADD R19, R19, R19 ;  /* 0x0000001313137221 */ /* 0x000fc60000000000 */
[----:B-1----:R-:W4:Y:S01]  /*02d0*/  LDG.E R16, desc[UR4][R2.64+0x70] ;  /* 0x0000700402107981 */ /* 0x002f22000c1e1900 */
[----:B0-----:R-:W-:-:S03]  /*02e0*/  FADD R28, R21, R21 ;  /* 0x00000015151c7221 */ /* 0x001fc60000000000 */
[----:B------:R0:W-:Y:S01]  /*02f0*/  STG.E desc[UR4][R2.64+0x4], R29 ;  /* 0x0000041d02007986 */ /* 0x0001e2000c101904 */
[----:B-----5:R-:W-:Y:S01]  /*0300*/  FADD R27, R18, R18 ;  /* 0x00000012121b7221 */ /* 0x020fe20000000000 */
[----:B------:R-:W-:Y:S02]  /*0310*/  FADD R18, R22, R22 ;  /* 0x0000001616127221 */ /* 0x000fe40000000000 */
[----:B------:R1:W-:Y:S01]  /*0320*/  STG.E desc[UR4][R2.64+0x24], R26 ;  /* 0x0000241a02007986 */ /* 0x0003e2000c101904 */
[----:B------:R-:W-:-:S03]  /*0330*/  FADD R17, R17, R17 ;  /* 0x0000001111117221 */ /* 0x000fc60000000000 */
[----:B------:R-:W-:Y:S01]  /*0340*/  STG.E desc[UR4][R2.64+0x20], R25 ;  /* 0x0000201902007986 */ /* 0x000fe2000c101904 */
[----:B0-----:R-:W-:-:S03]  /*0350*/  FADD R29, R24, R24 ;  /* 0x00000018181d7221 */ /* 0x001fc60000000000 */
[----:B------:R0:W-:Y:S01]  /*0360*/  STG.E desc[UR4][R2.64+0x28], R28 ;  /* 0x0000281c02007986 */ /* 0x0001e2000c101904 */
[----:B------:R-:W-:-:S03]  /*0370*/  FADD R15, R15, R15 ;  /* 0x0000000f0f0f7221 */ /* 0x000fc60000000000 */
[----:B------:R5:W-:Y:S04]  /*0380*/  STG.E desc[UR4][R2.64+0x30], R18 ;  /* 0x0000301202007986 */ /* 0x000be8000c101904 */
[----:B-1----:R-:W4:Y:S04]  /*0390*/  LDG.E R26, desc[UR4][R2.64+0x90] ;  /* 0x00009004021a7981 */ /* 0x002f28000c1e1900 */
[----:B------:R1:W-:Y:S01]  /*03a0*/  STG.E desc[UR4][R2.64+0x14], R19 ;  /* 0x0000141302007986 */ /* 0x0003e2000c101904 */
[----:B0-----:R-:W-:-:S03]  /*03b0*/  FADD R28, R13, R13 ;  /* 0x0000000d0d1c7221 */ /* 0x001fc60000000000 */
[----:B------:R-:W4:Y:S04]  /*03c0*/  LDG.E R20, desc[UR4][R2.64+0x78] ;  /* 0x0000780402147981 */ /* 0x000f28000c1e1900 */
[----:B------:R-:W4:Y:S04]  /*03d0*/  LDG.E R25, desc[UR4][R2.64+0x8c] ;  /* 0x00008c0402197981 */ /* 0x000f28000c1e1900 */
[----:B-----5:R-:W5:Y:S04]  /*03e0*/  LDG.E R18, desc[UR4][R2.64+0x98] ;  /* 0x0000980402127981 */ /* 0x020f68000c1e1900 */
[----:B-1----:R-:W5:Y:S04]  /*03f0*/  LDG.E R19, desc[UR4][R2.64+0x74] ;  /* 0x0000740402137981 */ /* 0x002f68000c1e1900 */
[----:B------:R-:W5:Y:S01]  /*0400*/  LDG.E R24, desc[UR4][R2.64+0x88] ;  /* 0x0000880402187981 */ /* 0x000f62000c1e1900 */
[----:B------:R-:W-:Y:S01]  /*0410*/  FADD R13, R14, R14 ;  /* 0x0000000e0e0d7221 */ /* 0x000fe20000000000 */
[----:B------:R-:W-:-:S02]  /*0420*/  FADD R11, R11, R11 ;  /* 0x0000000b0b0b7221 */ /* 0x000fc40000000000 */
[----:B------:R0:W-:Y:S04]  /*0430*/  STG.E desc[UR4][R2.64+0x1c], R29 ;  /* 0x00001c1d02007986 */ /* 0x0001e8000c101904 */
[----:B------:R1:W-:Y:S04]  /*0440*/  STG.E desc[UR4][R2.64+0x2c], R27 ;  /* 0x00002c1b02007986 */ /* 0x0003e8000c101904 */
[----:B------:R1:W-:Y:S01]  /*0450*/  STG.E desc[UR4][R2.64+0x38], R17 ;  /* 0x0000381102007986 */ /* 0x0003e2000c101904 */
[----:B0-----:R-:W-:-:S03]  /*0460*/  FADD R29, R23, R23 ;  /* 0x00000017171d7221 */ /* 0x001fc60000000000 */
[----:B------:R0:W-:Y:S01]  /*0470*/  STG.E desc[UR4][R2.64+0x3c], R28 ;  /* 0x00003c1c02007986 */ /* 0x0001e2000c101904 */
[----:B-1----:R-:W-:-:S03]  /*0480*/  FADD R27, R12, R12 ;  /* 0x0000000c0c1b7221 */ /* 0x002fc60000000000 */
[----:B------:R-:W5:Y:S04]  /*0490*/  LDG.E R14, desc[UR4][R2.64+0x9c] ;  /* 0x00009c04020e7981 */ /* 0x000f68000c1e1900 */
[----:B------:R-:W5:Y:S01]  /*04a0*/  LDG.E R17, desc[UR4][R2.64+0x94] ;  /* 0x0000940402117981 */ /* 0x000f62000c1e1900 */
[----:B0-----:R-:W-:-:S03]  /*04b0*/  FADD R28, R8, R8 ;  /* 0x00000008081c7221 */ /* 0x001fc60000000000 */
[----:B------:R0:W-:Y:S04]  /*04c0*/  STG.E desc[UR4][R2.64+0xc], R15 ;  /* 0x00000c0f02007986 */ /* 0x0001e8000c101904 */
[----:B------:R-:W5:Y:S04]  /*04d0*/  LDG.E R23, desc[UR4][R2.64+0x84] ;  /* 0x0000840402177981 */ /* 0x000f68000c1e1900 */
[----:B------:R1:W-:Y:S04]  /*04e0*/  STG.E desc[UR4][R2.64+0x34], R29 ;  /* 0x0000341d02007986 */ /* 0x0003e8000c101904 */
[----:B0-----:R-:W5:Y:S04]  /*04f0*/  LDG.E R15, desc[UR4][R2.64+0x6c] ;  /* 0x00006c04020f7981 */ /* 0x001f68000c1e1900 */
[----:B------:R0:W-:Y:S04]  /*0500*/  STG.E desc[UR4][R2.64+0x44], R27 ;  /* 0x0000441b02007986 */ /* 0x0001e8000c101904 */
[----:B------:R0:W-:Y:S01]  /*0510*/  STG.E desc[UR4][R2.64+0x40], R13 ;  /* 0x0000400d02007986 */ /* 0x0001e2000c101904 */
[----:B-1----:R-:W-:-:S03]  /*0520*/  FADD R29, R10, R10 ;  /* 0x0000000a0a1d7221 */ /* 0x002fc60000000000 */
[----:B------:R1:W-:Y:S01]  /*0530*/  STG.E desc[UR4][R2.64+0x4c], R11 ;  /* 0x00004c0b02007986 */ /* 0x0003e2000c101904 */
[----:B0-----:R-:W-:-:S03]  /*0540*/  FADD R27, R6, R6 ;  /* 0x00000006061b7221 */ /* 0x001fc60000000000 */
[----:B------:R-:W-:Y:S04]  /*0550*/  STG.E desc[UR4][R2.64+0x54], R28 ;  /* 0x0000541c02007986 */ /* 0x000fe8000c101904 */
[----:B------:R-:W5:Y:S04]  /*0560*/  LDG.E R13, desc[UR4][R2.64+0xa0] ;  /* 0x0000a004020d7981 */ /* 0x000f68000c1e1900 */
[----:B-1----:R-:W5:Y:S04]  /*0570*/  LDG.E R11, desc[UR4][R2.64+0xac] ;  /* 0x0000ac04020b7981 */ /* 0x002f68000c1e1900 */
[----:B------:R-:W5:Y:S04]  /*0580*/  LDG.E R10, desc[UR4][R2.64+0xb0] ;  /* 0x0000b004020a7981 */ /* 0x000f68000c1e1900 */
[----:B------:R-:W5:Y:S04]  /*0590*/  LDG.E R12, desc[UR4][R2.64+0xa4] ;  /* 0x0000a404020c7981 */ /* 0x000f68000c1e1900 */
[----:B------:R-:W5:Y:S04]  /*05a0*/  LDG.E R6, desc[UR4][R2.64+0xa8] ;  /* 0x0000a80402067981 */ /* 0x000f68000c1e1900 */
[----:B------:R-:W5:Y:S04]  /*05b0*/  LDG.E R21, desc[UR4][R2.64+0x7c] ;  /* 0x00007c0402157981 */ /* 0x000f68000c1e1900 */
[----:B------:R-:W5:Y:S04]  /*05c0*/  LDG.E R22, desc[UR4][R2.64+0x80] ;  /* 0x0000800402167981 */ /* 0x000f68000c1e1900 */
[----:B------:R-:W-:Y:S04]  /*05d0*/  STG.E desc[UR4][R2.64+0x50], R27 ;  /* 0x0000501b02007986 */ /* 0x000fe8000c101904 */
[----:B------:R0:W-:Y:S04]  /*05e0*/  STG.E desc[UR4][R2.64+0x48], R29 ;  /* 0x0000481d02007986 */ /* 0x0001e8000c101904 */
[----:B------:R-:W5:Y:S01]  /*05f0*/  LDG.E R8, desc[UR4][R2.64+0xbc] ;  /* 0x0000bc0402087981 */ /* 0x000f62000c1e1900 */
[----:B0-----:R-:W-:-:S03]  /*0600*/  FADD R29, R7, R7 ;  /* 0x00000007071d7221 */ /* 0x001fc60000000000 */
[----:B------:R-:W5:Y:S01]  /*0610*/  LDG.E R7, desc[UR4][R2.64+0xb8] ;  /* 0x0000b80402077981 */ /* 0x000f62000c1e1900 */
[----:B--2---:R-:W-:-:S03]  /*0620*/  FADD R27, R4, R4 ;  /* 0x00000004041b7221 */ /* 0x004fc60000000000 */
[----:B------:R-:W2:Y:S01]  /*0630*/  LDG.E R4, desc[UR4][R2.64+0xb4] ;  /* 0x0000b40402047981 */ /* 0x000ea2000c1e1900 */
[----:B---3--:R-:W-:-:S03]  /*0640*/  FADD R28, R5, R5 ;  /* 0x00000005051c7221 */ /* 0x008fc60000000000 */
[----:B------:R-:W3:Y:S01]  /*0650*/  LDG.E R5, desc[UR4][R2.64+0xc0] ;  /* 0x0000c00402057981 */ /* 0x000ee2000c1e1900 */
[----:B------:R-:W-:-:S03]  /*0660*/  FADD R9, R9, R9 ;  /* 0x0000000909097221 */ /* 0x000fc60000000000 */
[----:B------:R4:W-:Y:S04]  /*0670*/  STG.E desc[UR4][R2.64+0x58], R27 ;  /* 0x0000581b02007986 */ /* 0x0009e8000c101904 */
[----:B------:R0:W-:Y:S01]  /*0680*/  STG.E desc[UR4][R2.64+0x68], R9 ;  /* 0x0000680902007986 */ /* 0x0001e2000c101904 */
[----:B----4-:R-:W-:-:S03]  /*0690*/  FADD R27, R0, R0 ;  /* 0x00000000001b7221 */ /* 0x010fc60000000000 */
[----:B------:R-:W4:Y:S04]  /*06a0*/  LDG.E R0, desc[UR4][R2.64+0xc4] ;  /* 0x0000c40402007981 */ /* 0x000f28000c1e1900 */
[----:B0-----:R-:W4:Y:S04]  /*06b0*/  LDG.E R9, desc[UR4][R2.64+0xc8] ;  /* 0x0000c80402097981 */ /* 0x001f28000c1e1900 */
[----:B------:R0:W-:Y:S04]  /*06c0*/  STG.E desc[UR4][R2.64+0x5c], R29 ;  /* 0x00005c1d02007986 */ /* 0x0001e8000c101904 */
[----:B------:R-:W-:Y:S01]  /*06d0*/  STG.E desc[UR4][R2.64+0x60], R27 ;  /* 0x0000601b02007986 */ /* 0x000fe2000c101904 */
[----:B0-----:R-:W-:-:S03]  /*06e0*/  FADD R29, R16, R16 ;  /* 0x00000010101d7221 */ /* 0x001fc60000000000 */
[----:B------:R-:W4:Y:S04]  /*06f0*/  LDG.E R16, desc[UR4][R2.64+0xcc] ;  /* 0x0000cc0402107981 */ /* 0x000f28000c1e1900 */
[----:B------:R0:W-:Y:S02]  /*0700*/  STG.E desc[UR4][R2.64+0x70], R29 ;  /* 0x0000701d02007986 */ /* 0x0001e4000c101904 */
[----:B0-----:R-:W-:Y:S01]  /*0710*/  FADD R29, R26, R26 ;  /* 0x0000001a1a1d7221 */ /* 0x001fe20000000000 */
[----:B------:R-:W-:Y:S01]  /*0720*/  FADD R27, R20, R20 ;  /* 0x00000014141b7221 */ /* 0x000fe20000000000 */
[----:B------:R-:W-:Y:S01]  /*0730*/  FADD R25, R25, R25 ;  /* 0x0000001919197221 */ /* 0x000fe20000000000 */
[----:B-----5:R-:W-:Y:S02]  /*0740*/  FADD R26, R18, R18 ;  /* 0x00000012121a7221 */ /* 0x020fe40000000000 */
[----:B------:R-:W5:Y:S01]  /*0750*/  LDG.E R18, desc[UR4][R2.64+0xdc] ;  /* 0x0000dc0402127981 */ /* 0x000f62000c1e1900 */
[----:B------:R-:W-:Y:S01]  /*0760*/  FADD R19, R19, R19 ;  /* 0x0000001313137221 */ /* 0x000fe20000000000 */
[----:B------:R-:W-:-:S02]  /*0770*/  FADD R24, R24, R24 ;  /* 0x0000001818187221 */ /* 0x000fc40000000000 */
[----:B------:R-:W-:Y:S04]  /*0780*/  STG.E desc[UR4][R2.64+0x78], R27 ;  /* 0x0000781b02007986 */ /* 0x000fe8000c101904 */
[----:B------:R0:W-:Y:S04]  /*0790*/  STG.E desc[UR4][R2.64+0x8c], R25 ;  /* 0x00008c1902007986 */ /* 0x0001e8000c101904 */
[----:B------:R1:W-:Y:S04]  /*07a0*/  STG.E desc[UR4][R2.64+0x74], R19 ;  /* 0x0000741302007986 */ /* 0x0003e8000c101904 */
[----:B------:R1:W-:Y:S01]  /*07b0*/  STG.E desc[UR4][R2.64+0x88], R24 ;  /* 0x0000881802007986 */ /* 0x0003e2000c101904 */
[----:B0-----:R-:W-:-:S03]  /*07c0*/  FADD R25, R14, R14 ;  /* 0x0000000e0e197221 */ /* 0x001fc60000000000 */
[----:B-1----:R-:W5:Y:S01]  /*07d0*/  LDG.E R19, desc[UR4][R2.64+0xe4] ;  /* 0x0000e40402137981 */ /* 0x002f62000c1e1900 */
[----:B------:R-:W-:-:S03]  /*07e0*/  FADD R27, R17, R17 ;  /* 0x00000011111b7221 */ /* 0x000fc60000000000 */
[----:B------:R-:W5:Y:S04]  /*07f0*/  LDG.E R24, desc[UR4][R2.64+0xfc] ;  /* 0x0000fc0402187981 */ /* 0x000f68000c1e1900 */
[----:B------:R-:W5:Y:S01]  /*0800*/  LDG.E R17, desc[UR4][R2.64+0xd8] ;  /* 0x0000d80402117981 */ /* 0x000f62000c1e1900 */
[----:B------:R-:W-:-:S03]  /*0810*/  FADD R20, R23, R23 ;  /* 0x0000001717147221 */ /* 0x000fc60000000000 */
[----:B------:R0:W-:Y:S04]  /*0820*/  STG.E desc[UR4][R2.64+0x90], R29 ;  /* 0x0000901d02007986 */ /* 0x0001e8000c101904 */
[----:B------:R-:W-:Y:S01]  /*0830*/  STG.E desc[UR4][R2.64+0x98], R26 ;  /* 0x0000981a02007986 */ /* 0x000fe2000c101904 */
[----:B------:R-:W-:-:S03]  /*0840*/  FADD R15, R15, R15 ;  /* 0x0000000f0f0f7221 */ /* 0x000fc60000000000 */
[----:B------:R-:W-:Y:S04]  /*0850*/  STG.E desc[UR4][R2.64+0x9c], R25 ;  /* 0x00009c1902007986 */ /* 0x000fe8000c101904 */
[----:B------:R-:W-:Y:S04]  /*0860*/  STG.E desc[UR4][R2.64+0x64], R28 ;  /* 0x0000641c02007986 */ /* 0x000fe8000c101904 */
[----:B------:R1:W-:Y:S04]  /*0870*/  STG.E desc[UR4][R2.64+0x84], R20 ;  /* 0x0000841402007986 */ /* 0x0003e8000c101904 */
[----:B------:R1:W-:Y:S04]  /*0880*/  STG.E desc[UR4][R2.64+0x94], R27 ;  /* 0x0000941b02007986 */ /* 0x0003e8000c101904 */
[----:B------:R1:W-:Y:S01]  /*0890*/  STG.E desc[UR4][R2.64+0x6c], R15 ;  /* 0x00006c0f02007986 */ /* 0x0003e2000c101904 */
[----:B0-----:R-:W-:-:S03]  /*08a0*/  FADD R29, R13, R13 ;  /* 0x0000000d0d1d7221 */ /* 0x001fc60000000000 */
[----:B-1----:R-:W5:Y:S01]  /*08b0*/  LDG.E R20, desc[UR4][R2.64+0xec] ;  /* 0x0000ec0402147981 */ /* 0x002f62000c1e1900 */
[----:B------:R-:W-:-:S03]  /*08c0*/  FADD R26, R11, R11 ;  /* 0x0000000b0b1a7221 */ /* 0x000fc60000000000 */
[----:B------:R-:W5:Y:S01]  /*08d0*/  LDG.E R13, desc[UR4][R2.64+0xf4] ;  /* 0x0000f404020d7981 */ /* 0x000f62000c1e1900 */
        /* <DEDUP_REMOVED lines=9> */
[----:B------:R-:W5:Y:S04]  /*0970*/  LDG.E R14, desc[UR4][R2.64+0xf0] ;  /* 0x0000f004020e7981 */ /* 0x000f68000c1e1900 */
[----:B------:R-:W-:Y:S04]  /*0980*/  STG.E desc[UR4][R2.64+0xa0], R29 ;  /* 0x0000a01d02007986 */ /* 0x000fe8000c101904 */
[----:B------:R0:W-:Y:S04]  /*0990*/  STG.E desc[UR4][R2.64+0xa4], R28 ;  /* 0x0000a41c02007986 */ /* 0x0001e8000c101904 */
[----:B------:R1:W-:Y:S04]  /*09a0*/  STG.E desc[UR4][R2.64+0xa8], R27 ;  /* 0x0000a81b02007986 */ /* 0x0003e8000c101904 */
[----:B------:R-:W-:Y:S04]  /*09b0*/  STG.E desc[UR4][R2.64+0x7c], R21 ;  /* 0x00007c1502007986 */ /* 0x000fe8000c101904 */
[----:B------:R1:W-:Y:S01]  /*09c0*/  STG.E desc[UR4][R2.64+0x80], R22 ;  /* 0x0000801602007986 */ /* 0x0003e2000c101904 */
[----:B0-----:R-:W-:-:S03]  /*09d0*/  FADD R28, R7, R7 ;  /* 0x00000007071c7221 */ /* 0x001fc60000000000 */
[----:B------:R-:W5:Y:S01]  /*09e0*/  LDG.E R6, desc[UR4][R2.64+0x100] ;  /* 0x0001000402067981 */ /* 0x000f62000c1e1900 */
[----:B-1----:R-:W-:-:S03]  /*09f0*/  FADD R27, R8, R8 ;  /* 0x00000008081b7221 */ /* 0x002fc60000000000 */
[----:B------:R-:W-:Y:S04]  /*0a00*/  STG.E desc[UR4][R2.64+0xac], R26 ;  /* 0x0000ac1a02007986 */ /* 0x000fe8000c101904 */
[----:B------:R0:W-:Y:S04]  /*0a10*/  STG.E desc[UR4][R2.64+0xb0], R25 ;  /* 0x0000b01902007986 */ /* 0x0001e8000c101904 */
[----:B------:R-:W5:Y:S04]  /*0a20*/  LDG.E R22, desc[UR4][R2.64+0xe0] ;  /* 0x0000e00402167981 */ /* 0x000f68000c1e1900 */
[----:B------:R-:W5:Y:S04]  /*0a30*/  LDG.E R21, desc[UR4][R2.64+0xe8] ;  /* 0x0000e80402157981 */ /* 0x000f68000c1e1900 */
[----:B------:R-:W5:Y:S04]  /*0a40*/  LDG.E R12, desc[UR4][R2.64+0xf8] ;  /* 0x0000f804020c7981 */ /* 0x000f68000c1e1900 */
[----:B0-----:R-:W5:Y:S04]  /*0a50*/  LDG.E R25, desc[UR4][R2.64+0x110] ;  /* 0x0001100402197981 */ /* 0x001f68000c1e1900 */
[----:B------:R-:W5:Y:S04]  /*0a60*/  LDG.E R8, desc[UR4][R2.64+0x114] ;  /* 0x0001140402087981 */ /* 0x000f68000c1e1900 */
[----:B------:R-:W5:Y:S04]  /*0a70*/  LDG.E R7, desc[UR4][R2.64+0x118] ;  /* 0x0001180402077981 */ /* 0x000f68000c1e1900 */
[----:B------:R-:W5:Y:S01]  /*0a80*/  LDG.E R26, desc[UR4][R2.64+0x128] ;  /* 0x00012804021a7981 */ /* 0x000f62000c1e1900 */
[----:B--2---:R-:W-:-:S03]  /*0a90*/  FADD R29, R4, R4 ;  /* 0x00000004041d7221 */ /* 0x004fc60000000000 */
[----:B------:R-:W2:Y:S01]  /*0aa0*/  LDG.E R4, desc[UR4][R2.64+0x108] ;  /* 0x0001080402047981 */ /* 0x000ea2000c1e1900 */
[----:B---3--:R-:W-:-:S05]  /*0ab0*/  FADD R5, R5, R5 ;  /* 0x0000000505057221 */ /* 0x008fca0000000000 */
[----:B------:R0:W-:Y:S04]  /*0ac0*/  STG.E desc[UR4][R2.64+0xc0], R5 ;  /* 0x0000c00502007986 */ /* 0x0001e8000c101904 */
[----:B------:R1:W-:Y:S04]  /*0ad0*/  STG.E desc[UR4][R2.64+0xb4], R29 ;  /* 0x0000b41d02007986 */ /* 0x0003e8000c101904 */
[----:B0-----:R-:W3:Y:S01]  /*0ae0*/  LDG.E R5, desc[UR4][R2.64+0x120] ;  /* 0x0001200402057981 */ /* 0x001ee2000c1e1900 */
[----:B----4-:R-:W-:Y:S01]  /*0af0*/  FADD R9, R9, R9 ;  /* 0x0000000909097221 */ /* 0x010fe20000000000 */
[----:B-1----:R-:W-:-:S02]  /*0b00*/  FADD R29, R0, R0 ;  /* 0x00000000001d7221 */ /* 0x002fc40000000000 */
[----:B------:R-:W4:Y:S04]  /*0b10*/  LDG.E R0, desc[UR4][R2.64+0x124] ;  /* 0x0001240402007981 */ /* 0x000f28000c1e1900 */
[----:B------:R0:W-:Y:S04]  /*0b20*/  STG.E desc[UR4][R2.64+0xc8], R9 ;  /* 0x0000c80902007986 */ /* 0x0001e8000c101904 */
[----:B0-----:R-:W4:Y:S04]  /*0b30*/  LDG.E R9, desc[UR4][R2.64+0x11c] ;  /* 0x00011c0402097981 */ /* 0x001f28000c1e1900 */
[----:B------:R-:W-:Y:S04]  /*0b40*/  STG.E desc[UR4][R2.64+0xc4], R29 ;  /* 0x0000c41d02007986 */ /* 0x000fe8000c101904 */
[----:B------:R0:W-:Y:S02]  /*0b50*/  STG.E desc[UR4][R2.64+0xbc], R27 ;  /* 0x0000bc1b02007986 */ /* 0x0001e4000c101904 */
[----:B0-----:R-:W-:-:S02]  /*0b60*/  FADD R27, R16, R16 ;  /* 0x00000010101b7221 */ /* 0x001fc40000000000 */
[----:B------:R-:W-:Y:S01]  /*0b70*/  STG.E desc[UR4][R2.64+0xb8], R28 ;  /* 0x0000b81c02007986 */ /* 0x000fe2000c101904 */
[----:B-----5:R-:W-:-:S03]  /*0b80*/  FADD R29, R18, R18 ;  /* 0x00000012121d7221 */ /* 0x020fc60000000000 */
[----:B------:R-:W5:Y:S04]  /*0b90*/  LDG.E R16, desc[UR4][R2.64+0x148] ;  /* 0x0001480402107981 */ /* 0x000f68000c1e1900 */
[----:B------:R0:W-:Y:S04]  /*0ba0*/  STG.E desc[UR4][R2.64+0xdc], R29 ;  /* 0x0000dc1d02007986 */ /* 0x0001e8000c101904 */
[----:B------:R1:W-:Y:S01]  /*0bb0*/  STG.E desc[UR4][R2.64+0xcc], R27 ;  /* 0x0000cc1b02007986 */ /* 0x0003e2000c101904 */
[----:B------:R-:W-:Y:S01]  /*0bc0*/  FADD R19, R19, R19 ;  /* 0x0000001313137221 */ /* 0x000fe20000000000 */
[----:B0-----:R-:W-:Y:S01]  /*0bd0*/  FADD R29, R24, R24 ;  /* 0x00000018181d7221 */ /* 0x001fe20000000000 */
[----:B------:R-:W-:-:S03]  /*0be0*/  FADD R17, R17, R17 ;  /* 0x0000001111117221 */ /* 0x000fc60000000000 */
[----:B------:R-:W-:Y:S04]  /*0bf0*/  STG.E desc[UR4][R2.64+0xe4], R19 ;  /* 0x0000e41302007986 */ /* 0x000fe8000c101904 */
[----:B------:R0:W-:Y:S04]  /*0c00*/  STG.E desc[UR4][R2.64+0xd8], R17 ;  /* 0x0000d81102007986 */ /* 0x0001e8000c101904 */
[----:B------:R0:W-:Y:S01]  /*0c10*/  STG.E desc[UR4][R2.64+0xfc], R29 ;  /* 0x0000fc1d02007986 */ /* 0x0001e2000c101904 */
[----:B-1----:R-:W-:-:S03]  /*0c20*/  FADD R27, R20, R20 ;  /* 0x00000014141b7221 */ /* 0x002fc60000000000 */
[----:B------:R-:W5:Y:S01]  /*0c30*/  LDG.E R20, desc[UR4][R2.64+0x154] ;  /* 0x0001540402147981 */ /* 0x000f62000c1e1900 */
[----:B0-----:R-:W-:-:S03]  /*0c40*/  FADD R17, R13, R13 ;  /* 0x0000000d0d117221 */ /* 0x001fc60000000000 */
[----:B------:R-:W5:Y:S01]  /*0c50*/  LDG.E R13, desc[UR4][R2.64+0x138] ;  /* 0x00013804020d7981 */ /* 0x000f62000c1e1900 */
[----:B------:R-:W-:-:S03]  /*0c60*/  FADD R19, R11, R11 ;  /* 0x0000000b0b137221 */ /* 0x000fc60000000000 */
[----:B------:R-:W5:Y:S01]  /*0c70*/  LDG.E R11, desc[UR4][R2.64+0x130] ;  /* 0x00013004020b7981 */ /* 0x000f62000c1e1900 */
[----:B------:R-:W-:Y:S01]  /*0c80*/  FADD R29, R10, R10 ;  /* 0x0000000a0a1d7221 */ /* 0x000fe20000000000 */
[----:B------:R-:W-:Y:S01]  /*0c90*/  FADD R15, R15, R15 ;  /* 0x0000000f0f0f7221 */ /* 0x000fe20000000000 */
[----:B------:R-:W-:Y:S01]  /*0ca0*/  FADD R23, R23, R23 ;  /* 0x0000001717177221 */ /* 0x000fe20000000000 */
[----:B------:R-:W-:Y:S01]  /*0cb0*/  FADD R14, R14, R14 ;  /* 0x0000000e0e0e7221 */ /* 0x000fe20000000000 */
[----:B------:R-:W-:Y:S04]  /*0cc0*/  STG.E desc[UR4][R2.64+0xec], R27 ;  /* 0x0000ec1b02007986 */ /* 0x000fe8000c101904 */
[----:B------:R-:W-:Y:S04]  /*0cd0*/  STG.E desc[UR4][R2.64+0x10c], R29 ;  /* 0x00010c1d02007986 */ /* 0x000fe8000c101904 */
[----:B------:R0:W-:Y:S04]  /*0ce0*/  STG.E desc[UR4][R2.64+0xd0], R15 ;  /* 0x0000d00f02007986 */ /* 0x0001e8000c101904 */
[----:B------:R-:W-:Y:S04]  /*0cf0*/  STG.E desc[UR4][R2.64+0xd4], R23 ;  /* 0x0000d41702007986 */ /* 0x000fe8000c101904 */
[----:B------:R1:W-:Y:S04]  /*0d00*/  STG.E desc[UR4][R2.64+0xf0], R14 ;  /* 0x0000f00e02007986 */ /* 0x0003e8000c101904 */
[----:B------:R1:W-:Y:S01]  /*0d10*/  STG.E desc[UR4][R2.64+0xf4], R17 ;  /* 0x0000f41102007986 */ /* 0x0003e2000c101904 */
[----:B------:R-:W-:-:S03]  /*0d20*/  FADD R18, R6, R6 ;  /* 0x0000000606127221 */ /* 0x000fc60000000000 */
[----:B0-----:R-:W5:Y:S04]  /*0d30*/  LDG.E R15, desc[UR4][R2.64+0x140] ;  /* 0x00014004020f7981 */ /* 0x001f68000c1e1900 */
[----:B------:R-:W5:Y:S04]  /*0d40*/  LDG.E R6, desc[UR4][R2.64+0x134] ;  /* 0x0001340402067981 */ /* 0x000f68000c1e1900 */
[----:B-1----:R-:W5:Y:S01]  /*0d50*/  LDG.E R14, desc[UR4][R2.64+0x13c] ;  /* 0x00013c04020e7981 */ /* 0x002f62000c1e1900 */
[----:B------:R-:W-:-:S03]  /*0d60*/  FADD R22, R22, R22 ;  /* 0x0000001616167221 */ /* 0x000fc60000000000 */
[----:B------:R-:W5:Y:S01]  /*0d70*/  LDG.E R17, desc[UR4][R2.64+0x144] ;  /* 0x0001440402117981 */ /* 0x000f62000c1e1900 */
[----:B------:R-:W-:Y:S01]  /*0d80*/  FADD R21, R21, R21 ;  /* 0x0000001515157221 */ /* 0x000fe20000000000 */
        /* <DEDUP_REMOVED lines=9> */
[----:B------:R-:W-:Y:S04]  /*0e20*/  STG.E desc[UR4][R2.64+0x110], R25 ;  /* 0x0001101902007986 */ /* 0x000fe8000c101904 */
[----:B------:R2:W-:Y:S04]  /*0e30*/  STG.E desc[UR4][R2.64+0x114], R10 ;  /* 0x0001140a02007986 */ /* 0x0005e8000c101904 */
[----:B------:R2:W-:Y:S04]  /*0e40*/  STG.E desc[UR4][R2.64+0x118], R24 ;  /* 0x0001181802007986 */ /* 0x0005e8000c101904 */
[----:B------:R-:W5:Y:S04]  /*0e50*/  LDG.E R12, desc[UR4][R2.64+0x12c] ;  /* 0x00012c04020c7981 */ /* 0x000f68000c1e1900 */
[----:B------:R-:W5:Y:S04]  /*0e60*/  LDG.E R8, desc[UR4][R2.64+0x14c] ;  /* 0x00014c0402087981 */ /* 0x000f68000c1e1900 */
[----:B0-----:R-:W5:Y:S04]  /*0e70*/  LDG.E R23, desc[UR4][R2.64+0x158] ;  /* 0x0001580402177981 */ /* 0x001f68000c1e1900 */
[----:B------:R-:W5:Y:S04]  /*0e80*/  LDG.E R22, desc[UR4][R2.64+0x15c] ;  /* 0x00015c0402167981 */ /* 0x000f68000c1e1900 */
[----:B------:R-:W5:Y:S04]  /*0e90*/  LDG.E R21, desc[UR4][R2.64+0x160] ;  /* 0x0001600402157981 */ /* 0x000f68000c1e1900 */
[----:B-1----:R-:W5:Y:S04]  /*0ea0*/  LDG.E R19, desc[UR4][R2.64+0x164] ;  /* 0x0001640402137981 */ /* 0x002f68000c1e1900 */
[----:B------:R-:W5:Y:S04]  /*0eb0*/  LDG.E R7, desc[UR4][R2.64+0x168] ;  /* 0x0001680402077981 */ /* 0x000f68000c1e1900 */
[----:B------:R-:W5:Y:S01]  /*0ec0*/  LDG.E R18, desc[UR4][R2.64+0x16c] ;  /* 0x00016c0402127981 */ /* 0x000f62000c1e1900 */
[----:B--2---:R-:W-:-:S03]  /*0ed0*/  FADD R27, R4, R4 ;  /* 0x00000004041b7221 */ /* 0x004fc60000000000 */
[----:B------:R-:W2:Y:S04]  /*0ee0*/  LDG.E R10, desc[UR4][R2.64+0x170] ;  /* 0x00017004020a7981 */ /* 0x000ea8000c1e1900 */
[----:B------:R-:W2:Y:S04]  /*0ef0*/  LDG.E R4, desc[UR4][R2.64+0x150] ;  /* 0x0001500402047981 */ /* 0x000ea8000c1e1900 */
[----:B------:R-:W-:Y:S04]  /*0f00*/  STG.E desc[UR4][R2.64+0x108], R27 ;  /* 0x0001081b02007986 */ /* 0x000fe8000c101904 */
[----:B------:R-:W2:Y:S04]  /*0f10*/  LDG.E R24, desc[UR4][R2.64+0x17c] ;  /* 0x00017c0402187981 */ /* 0x000ea8000c1e1900 */
[----:B------:R-:W2:Y:S01]  /*0f20*/  LDG.E R25, desc[UR4][R2.64+0x180] ;  /* 0x0001800402197981 */ /* 0x000ea2000c1e1900 */
[----:B---3--:R-:W-:Y:S01]  /*0f30*/  FADD R29, R5, R5 ;  /* 0x00000005051d7221 */ /* 0x008fe20000000000 */
[----:B------:R-:W-:-:S02]  /*0f40*/  FADD R5, R26, R26 ;  /* 0x0000001a1a057221 */ /* 0x000fc40000000000 */
[----:B------:R-:W3:Y:S04]  /*0f50*/  LDG.E R26, desc[UR4][R2.64+0x178] ;  /* 0x00017804021a7981 */ /* 0x000ee8000c1e1900 */
[----:B------:R0:W-:Y:S01]  /*0f60*/  STG.E desc[UR4][R2.64+0x128], R5 ;  /* 0x0001280502007986 */ /* 0x0001e2000c101904 */
[----:B----4-:R-:W-:-:S03]  /*0f70*/  FADD R28, R0, R0 ;  /* 0x00000000001c7221 */ /* 0x010fc60000000000 */
[----:B------:R-:W4:Y:S04]  /*0f80*/  LDG.E R0, desc[UR4][R2.64+0x174] ;  /* 0x0001740402007981 */ /* 0x000f28000c1e1900 */
[----:B0-----:R-:W4:Y:S01]  /*0f90*/  LDG.E R5, desc[UR4][R2.64+0x188] ;  /* 0x0001880402057981 */ /* 0x001f22000c1e1900 */
[----:B------:R-:W-:-:S03]  /*0fa0*/  FADD R27, R9, R9 ;  /* 0x00000009091b7221 */ /* 0x000fc60000000000 */
[----:B------:R-:W4:Y:S04]  /*0fb0*/  LDG.E R9, desc[UR4][R2.64+0x184] ;  /* 0x0001840402097981 */ /* 0x000f28000c1e1900 */
[----:B------:R-:W-:Y:S04]  /*0fc0*/  STG.E desc[UR4][R2.64+0x11c], R27 ;  /* 0x00011c1b02007986 */ /* 0x000fe8000c101904 */
[----:B------:R-:W-:Y:S04]  /*0fd0*/  STG.E desc[UR4][R2.64+0x120], R29 ;  /* 0x0001201d02007986 */ /* 0x000fe8000c101904 */
[----:B------:R-:W-:Y:S01]  /*0fe0*/  STG.E desc[UR4][R2.64+0x124], R28 ;  /* 0x0001241c02007986 */ /* 0x000fe2000c101904 */
[----:B-----5:R-:W-:-:S05]  /*0ff0*/  FADD R16, R16, R16 ;  /* 0x0000001010107221 */ /* 0x020fca0000000000 */
[----:B------:R-:W-:Y:S01]  /*1000*/  STG.E desc[UR4][R2.64+0x148], R16 ;  /* 0x0001481002007986 */ /* 0x000fe2000c101904 */
[----:B------:R-:W-:Y:S01]  /*1010*/  FADD R13, R13, R13 ;  /* 0x0000000d0d0d7221 */ /* 0x000fe20000000000 */
[----:B------:R-:W-:-:S04]  /*1020*/  FADD R11, R11, R11 ;  /* 0x0000000b0b0b7221 */ /* 0x000fc80000000000 */
[----:B------:R0:W-:Y:S04]  /*1030*/  STG.E desc[UR4][R2.64+0x138], R13 ;  /* 0x0001380d02007986 */ /* 0x0001e8000c101904 */
[----:B------:R-:W-:Y:S01]  /*1040*/  STG.E desc[UR4][R2.64+0x130], R11 ;  /* 0x0001300b02007986 */ /* 0x000fe2000c101904 */
[----:B0-----:R-:W-:-:S05]  /*1050*/  FADD R13, R20, R20 ;  /* 0x00000014140d7221 */ /* 0x001fca0000000000 */
[----:B------:R-:W-:Y:S01]  /*1060*/  STG.E desc[UR4][R2.64+0x154], R13 ;  /* 0x0001540d02007986 */ /* 0x000fe2000c101904 */
[----:B------:R-:W-:Y:S01]  /*1070*/  FADD R15, R15, R15 ;  /* 0x0000000f0f0f7221 */ /* 0x000fe20000000000 */
[----:B------:R-:W-:Y:S01]  /*1080*/  FADD R27, R6, R6 ;  /* 0x00000006061b7221 */ /* 0x000fe20000000000 */
[----:B------:R-:W-:Y:S01]  /*1090*/  FADD R29, R14, R14 ;  /* 0x0000000e0e1d7221 */ /* 0x000fe20000000000 */
[----:B------:R-:W-:-:S03]  /*10a0*/  FADD R17, R17, R17 ;  /* 0x0000001111117221 */ /* 0x000fc60000000000 */
[----:B------:R0:W-:Y:S04]  /*10b0*/  STG.E desc[UR4][R2.64+0x134], R27 ;  /* 0x0001341b02007986 */ /* 0x0001e8000c101904 */
[----:B------:R-:W-:Y:S04]  /*10c0*/  STG.E desc[UR4][R2.64+0x13c], R29 ;  /* 0x00013c1d02007986 */ /* 0x000fe8000c101904 */
[----:B------:R1:W-:Y:S04]  /*10d0*/  STG.E desc[UR4][R2.64+0x140], R15 ;  /* 0x0001400f02007986 */ /* 0x0003e8000c101904 */
[----:B------:R5:W-:Y:S01]  /*10e0*/  STG.E desc[UR4][R2.64+0x144], R17 ;  /* 0x0001441102007986 */ /* 0x000be2000c101904 */
[----:B------:R-:W-:Y:S01]  /*10f0*/  FADD R12, R12, R12 ;  /* 0x0000000c0c0c7221 */ /* 0x000fe20000000000 */
[----:B------:R-:W-:Y:S01]  /*1100*/  FADD R8, R8, R8 ;  /* 0x0000000808087221 */ /* 0x000fe20000000000 */
[----:B------:R-:W-:Y:S01]  /*1110*/  FADD R23, R23, R23 ;  /* 0x0000001717177221 */ /* 0x000fe20000000000 */
[----:B0-----:R-:W-:Y:S01]  /*1120*/  FADD R27, R22, R22 ;  /* 0x00000016161b7221 */ /* 0x001fe20000000000 */
[----:B------:R-:W-:Y:S01]  /*1130*/  FADD R21, R21, R21 ;  /* 0x0000001515157221 */ /* 0x000fe20000000000 */
[----:B------:R-:W-:Y:S01]  /*1140*/  FADD R19, R19, R19 ;  /* 0x0000001313137221 */ /* 0x000fe20000000000 */
[----:B------:R-:W-:Y:S01]  /*1150*/  FADD R7, R7, R7 ;  /* 0x0000000707077221 */ /* 0x000fe20000000000 */
[----:B-1----:R-:W-:Y:S01]  /*1160*/  FADD R15, R18, R18 ;  /* 0x00000012120f7221 */ /* 0x002fe20000000000 */
[----:B--2---:R-:W-:Y:S01]  /*1170*/  FADD R11, R4, R4 ;  /* 0x00000004040b7221 */ /* 0x004fe20000000000 */
[----:B-----5:R-:W-:-:S04]  /*1180*/  FADD R17, R10, R10 ;  /* 0x0000000a0a117221 */ /* 0x020fc80000000000 */
[----:B------:R3:W-:Y:S01]  /*1190*/  STG.E desc[UR4][R2.64+0x150], R11 ;  /* 0x0001500b02007986 */ /* 0x0007e2000c101904 */
[----:B------:R-:W-:Y:S01]  /*11a0*/  FADD R13, R24, R24 ;  /* 0x00000018180d7221 */ /* 0x000fe20000000000 */
[----:B------:R-:W-:Y:S02]  /*11b0*/  FADD R25, R25, R25 ;  /* 0x0000001919197221 */ /* 0x000fe40000000000 */
[----:B------:R-:W-:Y:S01]  /*11c0*/  STG.E desc[UR4][R2.64+0x12c], R12 ;  /* 0x00012c0c02007986 */ /* 0x000fe2000c101904 */
[----:B---3--:R-:W-:-:S03]  /*11d0*/  FADD R11, R26, R26 ;  /* 0x0000001a1a0b7221 */ /* 0x008fc60000000000 */
[----:B------:R-:W-:Y:S04]  /*11e0*/  STG.E desc[UR4][R2.64+0x14c], R8 ;  /* 0x00014c0802007986 */ /* 0x000fe8000c101904 */
[----:B------:R-:W-:Y:S01]  /*11f0*/  STG.E desc[UR4][R2.64+0x158], R23 ;  /* 0x0001581702007986 */ /* 0x000fe2000c101904 */
[----:B----4-:R-:W-:-:S03]  /*1200*/  FADD R29, R0, R0 ;  /* 0x00000000001d7221 */ /* 0x010fc60000000000 */
[----:B------:R-:W-:Y:S01]  /*1210*/  STG.E desc[UR4][R2.64+0x15c], R27 ;  /* 0x00015c1b02007986 */ /* 0x000fe2000c101904 */
[----:B------:R-:W-:-:S03]  /*1220*/  FADD R5, R5, R5 ;  /* 0x0000000505057221 */ /* 0x000fc60000000000 */
[----:B------:R-:W-:Y:S04]  /*1230*/  STG.E desc[UR4][R2.64+0x160], R21 ;  /* 0x0001601502007986 */ /* 0x000fe8000c101904 */
[----:B------:R-:W-:Y:S01]  /*1240*/  STG.E desc[UR4][R2.64+0x164], R19 ;  /* 0x0001641302007986 */ /* 0x000fe2000c101904 */
[----:B------:R-:W-:-:S03]  /*1250*/  FADD R9, R9, R9 ;  /* 0x0000000909097221 */ /* 0x000fc60000000000 */
[----:B------:R-:W-:Y:S04]  /*1260*/  STG.E desc[UR4][R2.64+0x168], R7 ;  /* 0x0001680702007986 */ /* 0x000fe8000c101904 */
[----:B------:R-:W-:Y:S04]  /*1270*/  STG.E desc[UR4][R2.64+0x16c], R15 ;  /* 0x00016c0f02007986 */ /* 0x000fe8000c101904 */
[----:B------:R-:W-:Y:S04]  /*1280*/  STG.E desc[UR4][R2.64+0x170], R17 ;  /* 0x0001701102007986 */ /* 0x000fe8000c101904 */
[----:B------:R-:W-:Y:S04]  /*1290*/  STG.E desc[UR4][R2.64+0x174], R29 ;  /* 0x0001741d02007986 */ /* 0x000fe8000c101904 */
[----:B------:R-:W-:Y:S04]  /*12a0*/  STG.E desc[UR4][R2.64+0x178], R11 ;  /* 0x0001780b02007986 */ /* 0x000fe8000c101904 */
[----:B------:R-:W-:Y:S04]  /*12b0*/  STG.E desc[UR4][R2.64+0x17c], R13 ;  /* 0x00017c0d02007986 */ /* 0x000fe8000c101904 */
[----:B------:R-:W-:Y:S04]  /*12c0*/  STG.E desc[UR4][R2.64+0x180], R25 ;  /* 0x0001801902007986 */ /* 0x000fe8000c101904 */
[----:B------:R-:W-:Y:S04]  /*12d0*/  STG.E desc[UR4][R2.64+0x184], R9 ;  /* 0x0001840902007986 */ /* 0x000fe8000c101904 */
[----:B------:R-:W-:Y:S01]  /*12e0*/  STG.E desc[UR4][R2.64+0x188], R5 ;  /* 0x0001880502007986 */ /* 0x000fe2000c101904 */
[----:B------:R-:W-:Y:S05]  /*12f0*/  EXIT ;  /* 0x000000000000794d */ /* 0x000fea0003800000 */
.L_x_0:
[----:B------:R-:W-:-:S00]  /*1300*/  BRA `(.L_x_0) ;  /* 0xfffffffc00fc7947 */ /* 0x000fc0000383ffff */
[----:B------:R-:W-:-:S00]  /*1310*/  NOP ;  /* 0x0000000000007918 */ /* 0x000fc00000000000 */
        /* <DEDUP_REMOVED lines=14> */
.L_x_1:


//--------------------- .nv.shared.reserved.0     --------------------------
	.section	.nv.shared.reserved.0,"aw",@nobits
	.weak		__nv_reservedSMEM_offset_0_alias
	.size		__nv_reservedSMEM_offset_0_alias, 0, 64
	.other		__nv_reservedSMEM_offset_0_alias,@"STO_CUDA_RESERVED_SHARED STV_DEFAULT"
__nv_reservedSMEM_offset_0_alias:
	.zero		0
	.zero		64


//--------------------- .nv.constant0._Z4multPf   --------------------------
	.section	.nv.constant0._Z4multPf,"a",@progbits
	.sectionflags	@""
	.align	4
.nv.constant0._Z4multPf:
	.zero		904


//--------------------- SYMBOLS --------------------------

	.type		.nv.reservedSmem.offset0,@object
	.size		.nv.reservedSmem.offset0,0x4
